	.headerflags	@"EF_CUDA_TEXMODE_UNIFIED EF_CUDA_64BIT_ADDRESS EF_CUDA_SM86 EF_CUDA_VIRTUAL_SM(EF_CUDA_SM86)"
	.elftype	@"ET_EXEC"


//--------------------- .nv.info                  --------------------------
	.section	.nv.info,"",@"SHT_CUDA_INFO"
	.align	4


	//----- nvinfo : EIATTR_REGCOUNT
	.align		4
        /*0000*/ 	.byte	0x04, 0x2f
        /*0002*/ 	.short	(.L_1 - .L_0)
	.align		4
.L_0:
        /*0004*/ 	.word	index@(triton_per_fused__to_copy_mean_pow_12)
        /*0008*/ 	.word	0x0000000d


	//----- nvinfo : EIATTR_MIN_STACK_SIZE
	.align		4
.L_1:
        /*000c*/ 	.byte	0x04, 0x12
        /*000e*/ 	.short	(.L_3 - .L_2)
	.align		4
.L_2:
        /*0010*/ 	.word	index@(triton_per_fused__to_copy_mean_pow_12)
        /*0014*/ 	.word	0x00000000


	//----- nvinfo : EIATTR_FRAME_SIZE
	.align		4
.L_3:
        /*0018*/ 	.byte	0x04, 0x11
        /*001a*/ 	.short	(.L_5 - .L_4)
	.align		4
.L_4:
        /*001c*/ 	.word	index@(triton_per_fused__to_copy_mean_pow_12)
        /*0020*/ 	.word	0x00000000


	//----- nvinfo : EIATTR_MIN_STACK_SIZE
	.align		4
.L_5:
        /*0024*/ 	.byte	0x04, 0x12
        /*0026*/ 	.short	(.L_7 - .L_6)
	.align		4
.L_6:
        /*0028*/ 	.word	index@(triton_per_fused__to_copy_mean_pow_12)
        /*002c*/ 	.word	0x00000000
.L_7:


//--------------------- .nv.info.triton_per_fused__to_copy_mean_pow_12 --------------------------
	.section	.nv.info.triton_per_fused__to_copy_mean_pow_12,"",@"SHT_CUDA_INFO"
	.sectionflags	@""
	.align	4


	//----- nvinfo : EIATTR_CUDA_API_VERSION
	.align		4
        /*0000*/ 	.byte	0x04, 0x37
        /*0002*/ 	.short	(.L_9 - .L_8)
.L_8:
        /*0004*/ 	.word	0x0000007c


	//----- nvinfo : EIATTR_SW2861232_WAR
	.align		4
.L_9:
        /*0008*/ 	.byte	0x01, 0x35
	.zero		2


	//----- nvinfo : EIATTR_PARAM_CBANK
	.align		4
        /*000c*/ 	.byte	0x04, 0x0a
        /*000e*/ 	.short	(.L_11 - .L_10)
	.align		4
.L_10:
        /*0010*/ 	.word	index@(.nv.constant0.triton_per_fused__to_copy_mean_pow_12)
        /*0014*/ 	.short	0x0160
        /*0016*/ 	.short	0x0020


	//----- nvinfo : EIATTR_CBANK_PARAM_SIZE
	.align		4
.L_11:
        /*0018*/ 	.byte	0x03, 0x19
        /*001a*/ 	.short	0x0020


	//----- nvinfo : EIATTR_KPARAM_INFO
	.align		4
        /*001c*/ 	.byte	0x04, 0x17
        /*001e*/ 	.short	(.L_13 - .L_12)
.L_12:
        /*0020*/ 	.word	0x00000000
        /*0024*/ 	.short	0x0004
        /*0026*/ 	.short	0x0018
        /*0028*/ 	.byte	0x00, 0xf4, 0x21, 0x00


	//----- nvinfo : EIATTR_KPARAM_INFO
	.align		4
.L_13:
        /*002c*/ 	.byte	0x04, 0x17
        /*002e*/ 	.short	(.L_15 - .L_14)
.L_14:
        /*0030*/ 	.word	0x00000000
        /*0034*/ 	.short	0x0003
        /*0036*/ 	.short	0x0014
        /*0038*/ 	.byte	0x00, 0xf0, 0x11, 0x00


	//----- nvinfo : EIATTR_KPARAM_INFO
	.align		4
.L_15:
        /*003c*/ 	.byte	0x04, 0x17
        /*003e*/ 	.short	(.L_17 - .L_16)
.L_16:
        /*0040*/ 	.word	0x00000000
        /*0044*/ 	.short	0x0002
        /*0046*/ 	.short	0x0010
        /*0048*/ 	.byte	0x00, 0xf0, 0x11, 0x00


	//----- nvinfo : EIATTR_KPARAM_INFO
	.align		4
.L_17:
        /*004c*/ 	.byte	0x04, 0x17
        /*004e*/ 	.short	(.L_19 - .L_18)
.L_18:
        /*0050*/ 	.word	0x00000000
        /*0054*/ 	.short	0x0001
        /*0056*/ 	.short	0x0008
        /*0058*/ 	.byte	0x00, 0xf4, 0x21, 0x00


	//----- nvinfo : EIATTR_KPARAM_INFO
	.align		4
.L_19:
        /*005c*/ 	.byte	0x04, 0x17
        /*005e*/ 	.short	(.L_21 - .L_20)
.L_20:
        /*0060*/ 	.word	0x00000000
        /*0064*/ 	.short	0x0000
        /*0066*/ 	.short	0x0000
        /*0068*/ 	.byte	0x00, 0xf4, 0x21, 0x00


	//----- nvinfo : EIATTR_MAXREG_COUNT
	.align		4
.L_21:
        /*006c*/ 	.byte	0x03, 0x1b
        /*006e*/ 	.short	0x00ff


	//----- nvinfo : EIATTR_COOP_GROUP_MASK_REGIDS
	.align		4
        /*0070*/ 	.byte	0x04, 0x29
        /*0072*/ 	.short	(.L_23 - .L_22)


	//   ....[0]....
.L_22:
        /*0074*/ 	.word	0xffffffff


	//   ....[1]....
        /*0078*/ 	.word	0xffffffff


	//   ....[2]....
        /*007c*/ 	.word	0xffffffff


	//   ....[3]....
        /*0080*/ 	.word	0xffffffff


	//----- nvinfo : EIATTR_COOP_GROUP_INSTR_OFFSETS
	.align		4
.L_23:
        /*0084*/ 	.byte	0x04, 0x28
        /*0086*/ 	.short	(.L_25 - .L_24)


	//   ....[0]....
.L_24:
        /*0088*/ 	.word	0x000001f0


	//   ....[1]....
        /*008c*/ 	.word	0x00000210


	//   ....[2]....
        /*0090*/ 	.word	0x00000230


	//   ....[3]....
        /*0094*/ 	.word	0x00000250


	//----- nvinfo : EIATTR_EXIT_INSTR_OFFSETS
	.align		4
.L_25:
        /*0098*/ 	.byte	0x04, 0x1c
        /*009a*/ 	.short	(.L_27 - .L_26)


	//   ....[0]....
.L_26:
        /*009c*/ 	.word	0x00000290


	//   ....[1]....
        /*00a0*/ 	.word	0x00000300


	//----- nvinfo : EIATTR_REQNTID
	.align		4
.L_27:
        /*00a4*/ 	.byte	0x04, 0x10
        /*00a6*/ 	.short	(.L_29 - .L_28)
.L_28:
        /*00a8*/ 	.word	0x00000080
        /*00ac*/ 	.word	0x00000001
        /*00b0*/ 	.word	0x00000001
.L_29:


//--------------------- .nv.callgraph             --------------------------
	.section	.nv.callgraph,"",@"SHT_CUDA_CALLGRAPH"
	.align	4
	.sectionentsize	8
	.align		4
        /*0000*/ 	.word	0x00000000
	.align		4
        /*0004*/ 	.word	0xffffffff
	.align		4
        /*0008*/ 	.word	0x00000000
	.align		4
        /*000c*/ 	.word	0xfffffffe
	.align		4
        /*0010*/ 	.word	0x00000000
	.align		4
        /*0014*/ 	.word	0xfffffffd
	.align		4
        /*0018*/ 	.word	0x00000000
	.align		4
        /*001c*/ 	.word	0xfffffffc


//--------------------- .nv.rel.action            --------------------------
	.section	.nv.rel.action,"",@"SHT_CUDA_RELOCINFO"
	.align	8
	.sectionentsize	8
        /*0000*/ 	.byte	0x73, 0x00, 0x00, 0x00, 0x00, 0x00, 0x00, 0x00, 0x00, 0x00, 0x00, 0x11, 0x25, 0x00, 0x05, 0x36


//--------------------- .nv.constant0.triton_per_fused__to_copy_mean_pow_12 --------------------------
	.section	.nv.constant0.triton_per_fused__to_copy_mean_pow_12,"a",@progbits
	.sectionflags	@""
	.align	4
.nv.constant0.triton_per_fused__to_copy_mean_pow_12:
	.zero		384


//--------------------- .text.triton_per_fused__to_copy_mean_pow_12 --------------------------
	.section	.text.triton_per_fused__to_copy_mean_pow_12,"ax",@progbits
	.sectionflags	@"SHF_BARRIERS=1"
	.sectioninfo	@"SHI_REGISTERS=13"
	.align	128
        .global         triton_per_fused__to_copy_mean_pow_12
        .type           triton_per_fused__to_copy_mean_pow_12,@function
        .size           triton_per_fused__to_copy_mean_pow_12,(.L_x_1 - triton_per_fused__to_copy_mean_pow_12)
        .other          triton_per_fused__to_copy_mean_pow_12,@"STO_CUDA_ENTRY STV_DEFAULT"
triton_per_fused__to_copy_mean_pow_12:
.text.triton_per_fused__to_copy_mean_pow_12:
[----:B------:R-:W-:Y:S02]  /*0000*/  MOV R1, c[0x0][0x28] ;  /* 0x00000a0000017a02 */ /* 0x000fe40000000f00 */
[----:B------:R-:W0:Y:S01]  /*0010*/  S2R R0, SR_TID.X ;  /* 0x0000000000007919 */ /* 0x000e220000002100 */
[----:B------:R-:W-:-:S03]  /*0020*/  ULDC.64 UR4, c[0x0][0x118] ;  /* 0x0000460000047ab9 */ /* 0x000fc60000000a00 */
[----:B------:R-:W1:Y:S01]  /*0030*/  S2R R3, SR_CTAID.X ;  /* 0x0000000000037919 */ /* 0x000e620000002500 */
[----:B0-----:R-:W-:Y:S01]  /*0040*/  SHF.R.U32.HI R2, RZ, 0x4, R0 ;  /* 0x00000004ff027819 */ /* 0x001fe20000011600 */
[----:B-1----:R-:W-:-:S03]  /*0050*/  IMAD.SHL.U32 R3, R3, 0x8, RZ ;  /* 0x0000000803037824 */ /* 0x002fc600078e00ff */
[----:B------:R-:W-:-:S04]  /*0060*/  SGXT.U32 R2, R2, 0x3 ;  /* 0x000000030202781a */ /* 0x000fc80000000000 */
[----:B------:R-:W-:-:S05]  /*0070*/  LOP3.LUT R4, R2, R3, RZ, 0xfc, !PT ;  /* 0x0000000302047212 */ /* 0x000fca00078efcff */
[----:B------:R-:W-:-:S05]  /*0080*/  IMAD.HI R5, R4, 0x2aaaaaab, RZ ;  /* 0x2aaaaaab04057827 */ /* 0x000fca00078e02ff */
[----:B------:R-:W-:-:S04]  /*0090*/  SHF.R.S32.HI R6, RZ, 0x1, R5 ;  /* 0x00000001ff067819 */ /* 0x000fc80000011405 */
[----:B------:R-:W-:Y:S02]  /*00a0*/  LEA.HI R7, R5, R6, RZ, 0x1 ;  /* 0x0000000605077211 */ /* 0x000fe400078f08ff */
[----:B------:R-:W-:-:S03]  /*00b0*/  SHF.L.U32 R5, R0, 0x2, RZ ;  /* 0x0000000200057819 */ /* 0x000fc600000006ff */
[----:B------:R-:W-:Y:S01]  /*00c0*/  IMAD R4, R7, -0xc, R4 ;  /* 0xfffffff407047824 */ /* 0x000fe200078e0204 */
[----:B------:R-:W-:-:S05]  /*00d0*/  LOP3.LUT R5, R5, 0x3c, RZ, 0xc0, !PT ;  /* 0x0000003c05057812 */ /* 0x000fca00078ec0ff */
[----:B------:R-:W-:Y:S01]  /*00e0*/  IMAD R4, R4, 0x40, R5 ;  /* 0x0000004004047824 */ /* 0x000fe200078e0205 */
[----:B------:R-:W-:-:S03]  /*00f0*/  MOV R5, 0x2 ;  /* 0x0000000200057802 */ /* 0x000fc60000000f00 */
[----:B------:R-:W-:-:S05]  /*0100*/  IMAD R4, R7, 0x900, R4 ;  /* 0x0000090007047824 */ /* 0x000fca00078e0204 */
[----:B------:R-:W-:-:S05]  /*0110*/  IADD3 R4, R4, 0x300, RZ ;  /* 0x0000030004047810 */ /* 0x000fca0007ffe0ff */
[----:B------:R-:W-:-:S06]  /*0120*/  IMAD.WIDE R4, R4, R5, c[0x0][0x160] ;  /* 0x0000580004047625 */ /* 0x000fcc00078e0205 */
[----:B------:R-:W2:Y:S01]  /*0130*/  LDG.E.64 R4, [R4.64] ;  /* 0x0000000404047981 */ /* 0x000ea2000c1e1b00 */
[----:B------:R-:W-:Y:S02]  /*0140*/  LOP3.LUT P0, RZ, R0, 0x78, RZ, 0xc0, !PT ;  /* 0x0000007800ff7812 */ /* 0x000fe4000780c0ff */
[C---:B--2---:R-:W-:Y:S01]  /*0150*/  PRMT R6, R4.reuse, 0x7632, R6 ;  /* 0x0000763204067816 */ /* 0x044fe20000000006 */
[----:B------:R-:W-:Y:S01]  /*0160*/  IMAD.U32 R8, R5, 0x10000, RZ ;  /* 0x0001000005087824 */ /* 0x000fe200078e00ff */
[----:B------:R-:W-:-:S03]  /*0170*/  SHF.L.U32 R7, R4, 0x10, RZ ;  /* 0x0000001004077819 */ /* 0x000fc600000006ff */
[----:B------:R-:W-:-:S04]  /*0180*/  IMAD.U32 R6, R6, 0x10000, RZ ;  /* 0x0001000006067824 */ /* 0x000fc800078e00ff */
[----:B------:R-:W-:Y:S01]  /*0190*/  FMUL R10, R6, R6 ;  /* 0x00000006060a7220 */ /* 0x000fe20000400000 */
[----:B------:R-:W-:-:S03]  /*01a0*/  PRMT R6, R5, 0x7632, R6 ;  /* 0x0000763205067816 */ /* 0x000fc60000000006 */
[----:B------:R-:W-:Y:S01]  /*01b0*/  FFMA R7, R7, R7, R10 ;  /* 0x0000000707077223 */ /* 0x000fe2000000000a */
[----:B------:R-:W-:-:S03]  /*01c0*/  SHF.L.U32 R6, R6, 0x10, RZ ;  /* 0x0000001006067819 */ /* 0x000fc600000006ff */
[----:B------:R-:W-:-:S04]  /*01d0*/  FFMA R7, R8, R8, R7 ;  /* 0x0000000808077223 */ /* 0x000fc80000000007 */
[----:B------:R-:W-:-:S05]  /*01e0*/  FFMA R7, R6, R6, R7 ;  /* 0x0000000606077223 */ /* 0x000fca0000000007 */
[----:B------:R-:W0:Y:S02]  /*01f0*/  SHFL.BFLY PT, R4, R7, 0x8, 0x1f ;  /* 0x0d001f0007047f89 */ /* 0x000e2400000e0000 */
[----:B0-----:R-:W-:-:S05]  /*0200*/  FADD R4, R7, R4 ;  /* 0x0000000407047221 */ /* 0x001fca0000000000 */
[----:B------:R-:W0:Y:S02]  /*0210*/  SHFL.BFLY PT, R5, R4, 0x4, 0x1f ;  /* 0x0c801f0004057f89 */ /* 0x000e2400000e0000 */
[----:B0-----:R-:W-:-:S05]  /*0220*/  FADD R5, R4, R5 ;  /* 0x0000000504057221 */ /* 0x001fca0000000000 */
[----:B------:R-:W0:Y:S02]  /*0230*/  SHFL.BFLY PT, R6, R5, 0x2, 0x1f ;  /* 0x0c401f0005067f89 */ /* 0x000e2400000e0000 */
[----:B0-----:R-:W-:-:S05]  /*0240*/  FADD R6, R5, R6 ;  /* 0x0000000605067221 */ /* 0x001fca0000000000 */
[----:B------:R-:W0:Y:S02]  /*0250*/  SHFL.BFLY PT, R9, R6, 0x1, 0x1f ;  /* 0x0c201f0006097f89 */ /* 0x000e2400000e0000 */
[----:B0-----:R-:W-:-:S05]  /*0260*/  FADD R9, R6, R9 ;  /* 0x0000000906097221 */ /* 0x001fca0000000000 */
[----:B------:R0:W-:Y:S04]  /*0270*/  STS [R2.X4], R9 ;  /* 0x0000000902007388 */ /* 0x0001e80000004800 */
[----:B------:R-:W-:Y:S06]  /*0280*/  BAR.SYNC.DEFER_BLOCKING 0x0 ;  /* 0x0000000000007b1d */ /* 0x000fec0000010000 */
[----:B------:R-:W-:Y:S05]  /*0290*/  @P0 EXIT ;  /* 0x000000000000094d */ /* 0x000fea0003800000 */
[----:B0-----:R-:W-:Y:S02]  /*02a0*/  LOP3.LUT R4, R0, 0x7, RZ, 0xc0, !PT ;  /* 0x0000000700047812 */ /* 0x001fe400078ec0ff */
[----:B------:R-:W-:-:S02]  /*02b0*/  MOV R2, 0x4 ;  /* 0x0000000400027802 */ /* 0x000fc40000000f00 */
[----:B------:R-:W-:Y:S01]  /*02c0*/  LOP3.LUT R3, R3, 0x7, R0, 0xf8, !PT ;  /* 0x0000000703037812 */ /* 0x000fe200078ef800 */
[----:B------:R-:W0:Y:S04]  /*02d0*/  LDS R5, [R4.X4] ;  /* 0x0000000004057984 */ /* 0x000e280000004800 */
[----:B------:R-:W-:-:S05]  /*02e0*/  IMAD.WIDE R2, R3, R2, c[0x0][0x168] ;  /* 0x00005a0003027625 */ /* 0x000fca00078e0202 */
[----:B0-----:R-:W-:Y:S01]  /*02f0*/  STG.E [R2.64], R5 ;  /* 0x0000000502007986 */ /* 0x001fe2000c101904 */
[----:B------:R-:W-:Y:S05]  /*0300*/  EXIT ;  /* 0x000000000000794d */ /* 0x000fea0003800000 */
.L_x_0:
[----:B------:R-:W-:-:S00]  /*0310*/  BRA `(.L_x_0) ;  /* 0xfffffff000007947 */ /* 0x000fc0000383ffff */
[----:B------:R-:W-:-:S00]  /*0320*/  NOP ;  /* 0x0000000000007918 */ /* 0x000fc00000000000 */
        /* <DEDUP_REMOVED lines=13> */
.L_x_1:


//--------------------- .nv.shared.triton_per_fused__to_copy_mean_pow_12 --------------------------
	.section	.nv.shared.triton_per_fused__to_copy_mean_pow_12,"aw",@nobits
	.sectionflags	@""
	.align	16
